def gluon_mma(
    a_ptr,
    b_ptr,
    c_ptr,
    M: gl.constexpr,
    N: gl.constexpr,
    K: gl.constexpr,
    BLK_A: gl.constexpr,
    BLK_B: gl.constexpr,
    SHARED_A: gl.constexpr,
    SHARED_B: gl.constexpr,
    ACC_LAYOUT: gl.constexpr,
    TMEM_LAYOUT: gl.constexpr,
    USE_TCGEN05: gl.constexpr,
    IS_ASYNC: gl.constexpr,
):
    offs_m = gl.arange(0, M, layout=gl.SliceLayout(1, BLK_A))
    offs_ka = gl.arange(0, K, layout=gl.SliceLayout(0, BLK_A))
    offs_kb = gl.arange(0, K, layout=gl.SliceLayout(1, BLK_B))
    offs_n = gl.arange(0, N, layout=gl.SliceLayout(0, BLK_B))
    a = gl.load(a_ptr + offs_m[:, None] * K + offs_ka[None, :])
    b = gl.load(b_ptr + offs_kb[:, None] * N + offs_n[None, :])
    a_smem = gl.allocate_shared_memory(a.dtype, [M, K], SHARED_A, a)
    b_smem = gl.allocate_shared_memory(b.dtype, [K, N], SHARED_B, b)

    if USE_TCGEN05:
        fence_async_shared()
        bar = gl.allocate_shared_memory(gl.int64, [1], mbarrier.MBarrierLayout())
        mbarrier.init(bar, count=1)
        acc_tmem = allocate_tensor_memory(gl.float32, [M, N], TMEM_LAYOUT)
        tcgen05_mma(a_smem, b_smem, acc_tmem, use_acc=False)
        tcgen05_commit(bar)
        mbarrier.wait(bar, phase=0)
        mbarrier.invalidate(bar)
        acc = acc_tmem.load(ACC_LAYOUT)
    else:
        acc = gl.zeros([M, N], dtype=gl.float32, layout=ACC_LAYOUT)
        acc = hopper.warpgroup_mma(a_smem, b_smem, acc, is_async=IS_ASYNC)
        if IS_ASYNC:
            acc = hopper.warpgroup_mma_wait(num_outstanding=0, deps=[acc])

    out_layout: gl.constexpr = gl.BlockedLayout(
        [1, 1], [1, 32], [gl.num_warps(), 1], [1, 0]
    )
    acc = gl.convert_layout(acc, out_layout)
    offs_cm = gl.arange(0, M, layout=gl.SliceLayout(1, out_layout))
    offs_cn = gl.arange(0, N, layout=gl.SliceLayout(0, out_layout))
    gl.store(c_ptr + offs_cm[:, None] * N + offs_cn[None, :], acc)

# config = {"BLOCK_K": 16, "BLOCK_M": 64, "BLOCK_N": 128, "arch": "sm_100", "dtype": "fp16", "is_async": 1, "num_warps": 8}
# arch = sm_100


// ===== COMPILED SASS (sm_100a) =====

	.target	sm_100a

	.elftype	@"ET_EXEC"


//--------------------- .note.nv.tkinfo           --------------------------
	.section	.note.nv.tkinfo,"",@"SHT_NOTE"
	.sectionflags	@"SHF_NOTE_NV_TKINFO"
	.tkinfo
        /*0018*/ 	.word	0x00000081
        /*0030*/ 	.string	""
        /*0030*/ 	.string	"ptxas-blackwell"
        /*0030*/ 	.string	"Cuda compilation tools, release 12.9, V12.9.86"
        /*0030*/ 	.string	"Build cuda_12.9.r12.9/compiler.36037853_0"
        /*0030*/ 	.string	"-v  -suppress-debug-info  -lineinfo  -arch sm_100a "



//--------------------- .note.nv.cuver            --------------------------
	.section	.note.nv.cuver,"",@"SHT_NOTE"
	.sectionflags	@"SHF_NOTE_NV_CUVER"
        /*0018*/ 	.short	0x0001
        /*001a*/ 	.short	0x0064
        /*001c*/ 	.short	0x0001
        /*001e*/ 	.short	0x0000
        /*0020*/ 	.short	0x0001
        /*0022*/ 	.short	0x0000


//--------------------- .nv.info                  --------------------------
	.section	.nv.info,"",@"SHT_CUDA_INFO"
	.align	4


	//----- nvinfo : EIATTR_REGCOUNT
	.align		4
        /*0000*/ 	.byte	0x04, 0x2f
        /*0002*/ 	.short	(.L_4 - .L_3)
	.align		4
.L_3:
        /*0004*/ 	.word	index@(gluon_mma)
        /*0008*/ 	.word	0x0000003a


	//----- nvinfo : EIATTR_FRAME_SIZE
	.align		4
.L_4:
        /*000c*/ 	.byte	0x04, 0x11
        /*000e*/ 	.short	(.L_6 - .L_5)
	.align		4
.L_5:
        /*0010*/ 	.word	index@($__internal_2_$__cuda_sm10x_tcgen05_guardrail_trap_unallocated_columns_being_dealloced)
        /*0014*/ 	.word	0x00000000


	//----- nvinfo : EIATTR_FRAME_SIZE
	.align		4
.L_6:
        /*0018*/ 	.byte	0x04, 0x11
        /*001a*/ 	.short	(.L_8 - .L_7)
	.align		4
.L_7:
        /*001c*/ 	.word	index@($__internal_1_$__cuda_sm10x_tcgen05_guardrail_trap_phase_invalid_during_alloc)
        /*0020*/ 	.word	0x00000000


	//----- nvinfo : EIATTR_FRAME_SIZE
	.align		4
.L_8:
        /*0024*/ 	.byte	0x04, 0x11
        /*0026*/ 	.short	(.L_10 - .L_9)
	.align		4
.L_9:
        /*0028*/ 	.word	index@($__internal_0_$__cuda_sm10x_tcgen05_guardrail_trap_col_being_dealloced_not_returned_by_alloc)
        /*002c*/ 	.word	0x00000000


	//----- nvinfo : EIATTR_FRAME_SIZE
	.align		4
.L_10:
        /*0030*/ 	.byte	0x04, 0x11
        /*0032*/ 	.short	(.L_12 - .L_11)
	.align		4
.L_11:
        /*0034*/ 	.word	index@(gluon_mma)
        /*0038*/ 	.word	0x00000000


	//----- nvinfo : EIATTR_MIN_STACK_SIZE
	.align		4
.L_12:
        /*003c*/ 	.byte	0x04, 0x12
        /*003e*/ 	.short	(.L_14 - .L_13)
	.align		4
.L_13:
        /*0040*/ 	.word	index@(gluon_mma)
        /*0044*/ 	.word	0x00000000
.L_14:


//--------------------- .nv.info.gluon_mma        --------------------------
	.section	.nv.info.gluon_mma,"",@"SHT_CUDA_INFO"
	.sectionflags	@""
	.align	4


	//----- nvinfo : EIATTR_CUDA_API_VERSION
	.align		4
        /*0000*/ 	.byte	0x04, 0x37
        /*0002*/ 	.short	(.L_16 - .L_15)
.L_15:
        /*0004*/ 	.word	0x00000081


	//----- nvinfo : EIATTR_KPARAM_INFO
	.align		4
.L_16:
        /*0008*/ 	.byte	0x04, 0x17
        /*000a*/ 	.short	(.L_18 - .L_17)
.L_17:
        /*000c*/ 	.word	0x00000000
        /*0010*/ 	.short	0x0004
        /*0012*/ 	.short	0x0020
        /*0014*/ 	.byte	0x00, 0xf4, 0x21, 0x00


	//----- nvinfo : EIATTR_KPARAM_INFO
	.align		4
.L_18:
        /*0018*/ 	.byte	0x04, 0x17
        /*001a*/ 	.short	(.L_20 - .L_19)
.L_19:
        /*001c*/ 	.word	0x00000000
        /*0020*/ 	.short	0x0003
        /*0022*/ 	.short	0x0018
        /*0024*/ 	.byte	0x00, 0xf4, 0x21, 0x00


	//----- nvinfo : EIATTR_KPARAM_INFO
	.align		4
.L_20:
        /*0028*/ 	.byte	0x04, 0x17
        /*002a*/ 	.short	(.L_22 - .L_21)
.L_21:
        /*002c*/ 	.word	0x00000000
        /*0030*/ 	.short	0x0002
        /*0032*/ 	.short	0x0010
        /*0034*/ 	.byte	0x00, 0xf4, 0x21, 0x00


	//----- nvinfo : EIATTR_KPARAM_INFO
	.align		4
.L_22:
        /*0038*/ 	.byte	0x04, 0x17
        /*003a*/ 	.short	(.L_24 - .L_23)
.L_23:
        /*003c*/ 	.word	0x00000000
        /*0040*/ 	.short	0x0001
        /*0042*/ 	.short	0x0008
        /*0044*/ 	.byte	0x00, 0xf4, 0x21, 0x00


	//----- nvinfo : EIATTR_KPARAM_INFO
	.align		4
.L_24:
        /*0048*/ 	.byte	0x04, 0x17
        /*004a*/ 	.short	(.L_26 - .L_25)
.L_25:
        /*004c*/ 	.word	0x00000000
        /*0050*/ 	.short	0x0000
        /*0052*/ 	.short	0x0000
        /*0054*/ 	.byte	0x00, 0xf4, 0x21, 0x00


	//----- nvinfo : EIATTR_AT_ENTRY_FRAGMENTS
	.align		4
.L_26:
        /*0058*/ 	.byte	0x04, 0x4f
        /*005a*/ 	.short	(.L_28 - .L_27)


	//   ....[0]....
.L_27:
        /*005c*/ 	.word	0x00000004


	//----- nvinfo : EIATTR_RESERVED_SMEM_USED
	.align		4
.L_28:
        /*0060*/ 	.byte	0x01, 0x41
	.zero		2


	//----- nvinfo : EIATTR_SPARSE_MMA_MASK
	.align		4
        /*0064*/ 	.byte	0x03, 0x50
        /*0066*/ 	.short	0x0000


	//----- nvinfo : EIATTR_TCGEN05_1CTA_USED
	.align		4
        /*0068*/ 	.byte	0x01, 0x51
	.zero		2


	//----- nvinfo : EIATTR_MAXREG_COUNT
	.align		4
        /*006c*/ 	.byte	0x03, 0x1b
        /*006e*/ 	.short	0x00ff


	//----- nvinfo : EIATTR_NUM_BARRIERS
	.align		4
        /*0070*/ 	.byte	0x02, 0x4c
        /*0072*/ 	.byte	0x01
	.zero		1


	//----- nvinfo : EIATTR_INT_WARP_WIDE_INSTR_OFFSETS
	.align		4
        /*0074*/ 	.byte	0x04, 0x31
        /*0076*/ 	.short	(.L_30 - .L_29)


	//   ....[0]....
.L_29:
        /*0078*/ 	.word	0x000008e0


	//   ....[1]....
        /*007c*/ 	.word	0x00000920


	//   ....[2]....
        /*0080*/ 	.word	0x00000c60


	//   ....[3]....
        /*0084*/ 	.word	0x00000c70


	//   ....[4]....
        /*0088*/ 	.word	0x00001560


	//   ....[5]....
        /*008c*/ 	.word	0x000015b0


	//----- nvinfo : EIATTR_COOP_GROUP_MASK_REGIDS
	.align		4
.L_30:
        /*0090*/ 	.byte	0x04, 0x29
        /*0092*/ 	.short	(.L_32 - .L_31)


	//   ....[0]....
.L_31:
        /*0094*/ 	.word	0xffffffff


	//   ....[1]....
        /*0098*/ 	.word	0xffffffff


	//   ....[2]....
        /*009c*/ 	.word	0xffffffff


	//   ....[3]....
        /*00a0*/ 	.word	0xffffffff


	//----- nvinfo : EIATTR_COOP_GROUP_INSTR_OFFSETS
	.align		4
.L_32:
        /*00a4*/ 	.byte	0x04, 0x28
        /*00a6*/ 	.short	(.L_34 - .L_33)


	//   ....[0]....
.L_33:
        /*00a8*/ 	.word	0x00000050


	//   ....[1]....
        /*00ac*/ 	.word	0x00000310


	//   ....[2]....
        /*00b0*/ 	.word	0x000013f0


	//   ....[3]....
        /*00b4*/ 	.word	0x00001660


	//----- nvinfo : EIATTR_VRC_CTA_INIT_COUNT
	.align		4
.L_34:
        /*00b8*/ 	.byte	0x02, 0x4a
        /*00ba*/ 	.byte	0x80
	.zero		1


	//----- nvinfo : EIATTR_MBARRIER_INSTR_OFFSETS
	.align		4
        /*00bc*/ 	.byte	0x04, 0x39
        /*00be*/ 	.short	(.L_36 - .L_35)


	//   ....[0]....
.L_35:
        /*00c0*/ 	.word	0x00000ad0
        /*00c4*/ 	.word	0x000000ff
        /*00c8*/ 	.word	0x00001800
        /*00cc*/ 	.short	0x0100
        /*00ce*/ 	.byte	0x0a
	.zero		1


	//   ....[1]....
        /*00d0*/ 	.word	0x00000d20
        /*00d4*/ 	.word	0x000000ff
        /*00d8*/ 	.word	0x00001800
        /*00dc*/ 	.short	0x010a
        /*00de*/ 	.byte	0x0a
	.zero		1


	//   ....[2]....
        /*00e0*/ 	.word	0x00000e40
        /*00e4*/ 	.word	0x000000ff
        /*00e8*/ 	.word	0x00001800
        /*00ec*/ 	.short	0x0108
        /*00ee*/ 	.byte	0x0a
	.zero		1


	//   ....[3]....
        /*00f0*/ 	.word	0x00001680
        /*00f4*/ 	.word	0x000000ff
        /*00f8*/ 	.word	0x00001800
        /*00fc*/ 	.short	0x010a
        /*00fe*/ 	.byte	0x0a
	.zero		1


	//----- nvinfo : EIATTR_NUM_MBARRIERS
	.align		4
.L_36:
        /*0100*/ 	.byte	0x03, 0x38
        /*0102*/ 	.short	0x0001


	//----- nvinfo : EIATTR_EXIT_INSTR_OFFSETS
	.align		4
        /*0104*/ 	.byte	0x04, 0x1c
        /*0106*/ 	.short	(.L_38 - .L_37)


	//   ....[0]....
.L_37:
        /*0108*/ 	.word	0x00001670


	//----- nvinfo : EIATTR_REQNTID
	.align		4
.L_38:
        /*010c*/ 	.byte	0x04, 0x10
        /*010e*/ 	.short	(.L_40 - .L_39)
.L_39:
        /*0110*/ 	.word	0x00000100
        /*0114*/ 	.word	0x00000001
        /*0118*/ 	.word	0x00000001


	//----- nvinfo : EIATTR_CRS_STACK_SIZE
	.align		4
.L_40:
        /*011c*/ 	.byte	0x04, 0x1e
        /*011e*/ 	.short	(.L_42 - .L_41)
.L_41:
        /*0120*/ 	.word	0x00000000


	//----- nvinfo : EIATTR_CBANK_PARAM_SIZE
	.align		4
.L_42:
        /*0124*/ 	.byte	0x03, 0x19
        /*0126*/ 	.short	0x0028


	//----- nvinfo : EIATTR_PARAM_CBANK
	.align		4
        /*0128*/ 	.byte	0x04, 0x0a
        /*012a*/ 	.short	(.L_44 - .L_43)
	.align		4
.L_43:
        /*012c*/ 	.word	index@(.nv.constant0.gluon_mma)
        /*0130*/ 	.short	0x0380
        /*0132*/ 	.short	0x0028


	//----- nvinfo : EIATTR_SW_WAR
	.align		4
.L_44:
        /*0134*/ 	.byte	0x04, 0x36
        /*0136*/ 	.short	(.L_46 - .L_45)
.L_45:
        /*0138*/ 	.word	0x00000008
.L_46:


//--------------------- .nv.compat                --------------------------
	.section	.nv.compat,"",@"SHT_CUDA_COMPAT_INFO"
	.align	4
        /*0000*/ 	.byte	0x02, 0x02, 0x02, 0x00, 0x02, 0x05, 0x05, 0x00, 0x02, 0x03, 0x00, 0x00, 0x02, 0x06, 0x01, 0x00


//--------------------- .nv.callgraph             --------------------------
	.section	.nv.callgraph,"",@"SHT_CUDA_CALLGRAPH"
	.align	4
	.sectionentsize	8
	.align		4
        /*0000*/ 	.word	0x00000000
	.align		4
        /*0004*/ 	.word	0xffffffff
	.align		4
        /*0008*/ 	.word	0x00000000
	.align		4
        /*000c*/ 	.word	0xfffffffe
	.align		4
        /*0010*/ 	.word	0x00000000
	.align		4
        /*0014*/ 	.word	0xfffffffd
	.align		4
        /*0018*/ 	.word	0x00000000
	.align		4
        /*001c*/ 	.word	0xfffffffc


//--------------------- .text.gluon_mma           --------------------------
	.section	.text.gluon_mma,"ax",@progbits
	.align	128
        .global         gluon_mma
        .type           gluon_mma,@function
        .size           gluon_mma,(.L_x_15 - gluon_mma)
        .other          gluon_mma,@"STO_CUDA_ENTRY STV_DEFAULT"
gluon_mma:
.text.gluon_mma:
[----:B------:R-:W0:Y:S01]  /*0000*/  LDC R1, c[0x0][0x37c] ;  /* 0x0000df00ff017b82 */ /* 0x000e220000000800 */
[----:B------:R-:W1:Y:S02]  /*0010*/  S2R R0, SR_TID.X ;  /* 0x0000000000007919 */ /* 0x000e640000002100 */
[----:B-1----:R-:W-:-:S13]  /*0020*/  ISETP.GE.U32.AND P1, PT, R0, 0x20, PT ;  /* 0x000000200000780c */ /* 0x002fda0003f26070 */
[----:B------:R-:W-:Y:S05]  /*0030*/  @P1 BRA `(.L_x_0) ;  /* 0x0000000000b81947 */ /* 0x000fea0003800000 */
[----:B------:R-:W1:Y:S01]  /*0040*/  S2UR UR6, SR_CgaCtaId ;  /* 0x00000000000679c3 */ /* 0x000e620000008800 */
[----:B------:R-:W-:Y:S01]  /*0050*/  NOP ;  /* 0x0000000000007918 */ /* 0x000fe20000000000 */
[----:B------:R-:W-:Y:S02]  /*0060*/  UMOV UR4, 0x40 ;  /* 0x0000004000047882 */ /* 0x000fe40000000000 */
[----:B-1----:R-:W-:-:S09]  /*0070*/  ULEA UR4, UR6, UR4, 0x18 ;  /* 0x0000000406047291 */ /* 0x002fd2000f8ec0ff */
[----:B------:R-:W1:Y:S01]  /*0080*/  LDS.U8 R2, [UR4] ;  /* 0x00000004ff027984 */ /* 0x000e620008000000 */
[----:B------:R-:W-:Y:S02]  /*0090*/  UMOV UR4, 0x400 ;  /* 0x0000040000047882 */ /* 0x000fe40000000000 */
[----:B------:R-:W-:Y:S01]  /*00a0*/  ULEA UR4, UR6, UR4, 0x18 ;  /* 0x0000000406047291 */ /* 0x000fe2000f8ec0ff */
[----:B-1----:R-:W-:-:S13]  /*00b0*/  ISETP.NE.AND P0, PT, R2, RZ, PT ;  /* 0x000000ff0200720c */ /* 0x002fda0003f05270 */
[----:B------:R-:W-:Y:S05]  /*00c0*/  @P0 BRA `(.L_x_1) ;  /* 0x00000000007c0947 */ /* 0x000fea0003800000 */
[----:B------:R-:W-:-:S13]  /*00d0*/  ELECT P0, URZ, PT ;  /* 0x0000000000ff782f */ /* 0x000fda0003800000 */
[----:B------:R-:W-:Y:S05]  /*00e0*/  @!P0 BRA `(.L_x_2) ;  /* 0x0000000000848947 */ /* 0x000fea0003800000 */
[----:B------:R-:W-:Y:S01]  /*00f0*/  UMOV UR5, 0x4 ;  /* 0x0000000400057882 */ /* 0x000fe20000000000 */
[----:B------:R-:W-:Y:S02]  /*0100*/  IMAD.MOV.U32 R5, RZ, RZ, 0x1 ;  /* 0x00000001ff057424 */ /* 0x000fe400078e00ff */
[----:B------:R-:W-:Y:S02]  /*0110*/  IMAD.MOV.U32 R3, RZ, RZ, 0xf ;  /* 0x0000000fff037424 */ /* 0x000fe400078e00ff */
[----:B------:R-:W-:Y:S04]  /*0120*/  DEPBAR.LE SB1, 0x36 ;  /* 0x00009d800000791a */ /* 0x000fe80000000000 */
[----:B------:R-:W1:Y:S02]  /*0130*/  UTCATOMSWS.FIND_AND_SET.ALIGN UP0, UR5, UR5 ;  /* 0x00000005000575e3 */ /* 0x000e640008000800 */
[----:B-1----:R-:W-:-:S04]  /*0140*/  PLOP3.LUT P0, PT, PT, PT, UP0, 0x80, 0x8 ;  /* 0x000000000008781c */ /* 0x002fc80003f0f008 */
[----:B------:R-:W-:-:S04]  /*0150*/  SEL R2, RZ, 0xffffffff, !P0 ;  /* 0xffffffffff027807 */ /* 0x000fc80004000000 */
[----:B------:R-:W-:Y:S01]  /*0160*/  ISETP.NE.AND P0, PT, R2, RZ, PT ;  /* 0x000000ff0200720c */ /* 0x000fe20003f05270 */
[----:B------:R-:W-:-:S12]  /*0170*/  IMAD.U32 R2, RZ, RZ, UR5 ;  /* 0x00000005ff027e24 */ /* 0x000fd8000f8e00ff */
[----:B------:R-:W-:Y:S05]  /*0180*/  @P0 BRA `(.L_x_3) ;  /* 0x0000000000240947 */ /* 0x000fea0003800000 */
.L_x_4:
[----:B------:R-:W-:Y:S05]  /*0190*/  NANOSLEEP 0x64 ;  /* 0x000000640000795d */ /* 0x000fea0003800000 */
[----:B------:R-:W-:-:S05]  /*01a0*/  UMOV UR5, 0x4 ;  /* 0x0000000400057882 */ /* 0x000fca0000000000 */
[----:B------:R-:W-:Y:S04]  /*01b0*/  DEPBAR.LE SB1, 0x36 ;  /* 0x00009d800000791a */ /* 0x000fe80000000000 */
[----:B------:R-:W1:Y:S02]  /*01c0*/  UTCATOMSWS.FIND_AND_SET.ALIGN UP0, UR5, UR5 ;  /* 0x00000005000575e3 */ /* 0x000e640008000800 */
[----:B-1----:R-:W-:-:S04]  /*01d0*/  PLOP3.LUT P0, PT, PT, PT, UP0, 0x80, 0x8 ;  /* 0x000000000008781c */ /* 0x002fc80003f0f008 */
[----:B------:R-:W-:-:S04]  /*01e0*/  SEL R2, RZ, 0xffffffff, !P0 ;  /* 0xffffffffff027807 */ /* 0x000fc80004000000 */
[----:B------:R-:W-:Y:S01]  /*01f0*/  ISETP.NE.AND P0, PT, R2, RZ, PT ;  /* 0x000000ff0200720c */ /* 0x000fe20003f05270 */
[----:B------:R-:W-:-:S12]  /*0200*/  IMAD.U32 R2, RZ, RZ, UR5 ;  /* 0x00000005ff027e24 */ /* 0x000fd8000f8e00ff */
[----:B------:R-:W-:Y:S05]  /*0210*/  @!P0 BRA `(.L_x_4) ;  /* 0xfffffffc00dc8947 */ /* 0x000fea000383ffff */
.L_x_3:
[C---:B------:R-:W-:Y:S01]  /*0220*/  VIADD R4, R2.reuse, 0x10 ;  /* 0x0000001002047836 */ /* 0x040fe20000000000 */
[----:B------:R-:W-:Y:S01]  /*0230*/  UMOV UR5, 0x50 ;  /* 0x0000005000057882 */ /* 0x000fe20000000000 */
[----:B------:R-:W-:Y:S01]  /*0240*/  SHF.L.U32 R3, R3, R2, RZ ;  /* 0x0000000203037219 */ /* 0x000fe200000006ff */
[----:B------:R-:W-:Y:S01]  /*0250*/  ULEA UR5, UR6, UR5, 0x18 ;  /* 0x0000000506057291 */ /* 0x000fe2000f8ec0ff */
[----:B------:R-:W-:Y:S01]  /*0260*/  IMAD.SHL.U32 R2, R2, 0x20, RZ ;  /* 0x0000002002027824 */ /* 0x000fe200078e00ff */
[----:B------:R-:W-:-:S04]  /*0270*/  SHF.L.U32 R4, R5, R4, RZ ;  /* 0x0000000405047219 */ /* 0x000fc800000006ff */
[----:B------:R-:W-:-:S05]  /*0280*/  LOP3.LUT R3, R4, R3, RZ, 0xfc, !PT ;  /* 0x0000000304037212 */ /* 0x000fca00078efcff */
[----:B------:R1:W-:Y:S04]  /*0290*/  ATOMS.OR RZ, [UR5], R3 ;  /* 0x00000003ffff798c */ /* 0x0003e8000b000005 */
[----:B------:R1:W-:Y:S01]  /*02a0*/  STS [UR4], R2 ;  /* 0x00000002ff007988 */ /* 0x0003e20008000804 */
[----:B------:R-:W-:Y:S05]  /*02b0*/  BRA `(.L_x_2) ;  /* 0x0000000000107947 */ /* 0x000fea0003800000 */
.L_x_1:
[----:B------:R-:W-:-:S05]  /*02c0*/  IMAD.MOV.U32 R2, RZ, RZ, -0x1 ;  /* 0xffffffffff027424 */ /* 0x000fca00078e00ff */
[----:B------:R1:W-:Y:S02]  /*02d0*/  STS [UR4], R2 ;  /* 0x00000002ff007988 */ /* 0x0003e40008000804 */
[----:B-1----:R-:W-:-:S07]  /*02e0*/  MOV R2, 0x300 ;  /* 0x0000030000027802 */ /* 0x002fce0000000f00 */
[----:B0-----:R-:W-:Y:S05]  /*02f0*/  CALL.REL.NOINC `($__internal_1_$__cuda_sm10x_tcgen05_guardrail_trap_phase_invalid_during_alloc) ;  /* 0x0000001000f87944 */ /* 0x001fea0003c00000 */
.L_x_2:
[----:B------:R-:W-:Y:S05]  /*0300*/  WARPSYNC.ALL ;  /* 0x0000000000007948 */ /* 0x000fea0003800000 */
[----:B------:R-:W-:Y:S01]  /*0310*/  NOP ;  /* 0x0000000000007918 */ /* 0x000fe20000000000 */
.L_x_0:
[----:B------:R-:W2:Y:S08]  /*0320*/  S2UR UR9, SR_CgaCtaId ;  /* 0x00000000000979c3 */ /* 0x000eb00000008800 */
[----:B------:R-:W-:Y:S01]  /*0330*/  BAR.SYNC.DEFER_BLOCKING 0x0 ;  /* 0x0000000000007b1d */ /* 0x000fe20000010000 */
[----:B-1----:R-:W-:Y:S02]  /*0340*/  SHF.R.U32.HI R3, RZ, 0x5, R0 ;  /* 0x00000005ff037819 */ /* 0x002fe40000011600 */
[----:B------:R-:W-:-:S02]  /*0350*/  LOP3.LUT R11, R0, 0xe0, RZ, 0xc0, !PT ;  /* 0x000000e0000b7812 */ /* 0x000fc400078ec0ff */
[----:B------:R-:W-:Y:S01]  /*0360*/  SGXT.U32 R3, R3, 0x3 ;  /* 0x000000030303781a */ /* 0x000fe20000000000 */
[----:B------:R-:W-:Y:S02]  /*0370*/  UMOV UR4, 0x400 ;  /* 0x0000040000047882 */ /* 0x000fe40000000000 */
[----:B------:R-:W1:Y:S01]  /*0380*/  LDC.64 R32, c[0x0][0x380] ;  /* 0x0000e000ff207b82 */ /* 0x000e620000000a00 */
[----:B------:R-:W3:Y:S01]  /*0390*/  LDCU.64 UR12, c[0x0][0x358] ;  /* 0x00006b00ff0c77ac */ /* 0x000ee20008000a00 */
[C---:B------:R-:W-:Y:S02]  /*03a0*/  LOP3.LUT R21, R3.reuse, 0x8, RZ, 0xfc, !PT ;  /* 0x0000000803157812 */ /* 0x040fe400078efcff */
[C---:B------:R-:W-:Y:S02]  /*03b0*/  LOP3.LUT R45, R3.reuse, 0x10, RZ, 0xfc, !PT ;  /* 0x00000010032d7812 */ /* 0x040fe400078efcff */
[----:B------:R-:W-:Y:S01]  /*03c0*/  LOP3.LUT R43, R3, 0x18, RZ, 0xfc, !PT ;  /* 0x00000018032b7812 */ /* 0x000fe200078efcff */
[----:B------:R-:W-:Y:S01]  /*03d0*/  IMAD.SHL.U32 R2, R21, 0x10, RZ ;  /* 0x0000001015027824 */ /* 0x000fe200078e00ff */
[----:B------:R-:W-:Y:S01]  /*03e0*/  LOP3.LUT R41, R3, 0x20, RZ, 0xfc, !PT ;  /* 0x0000002003297812 */ /* 0x000fe200078efcff */
[----:B------:R-:W-:Y:S01]  /*03f0*/  IMAD.SHL.U32 R6, R45, 0x10, RZ ;  /* 0x000000102d067824 */ /* 0x000fe200078e00ff */
[C---:B------:R-:W-:Y:S01]  /*0400*/  LOP3.LUT R39, R3.reuse, 0x28, RZ, 0xfc, !PT ;  /* 0x0000002803277812 */ /* 0x040fe200078efcff */
[----:B------:R-:W4:Y:S01]  /*0410*/  LDC.64 R4, c[0x0][0x388] ;  /* 0x0000e200ff047b82 */ /* 0x000f220000000a00 */
[----:B------:R-:W-:Y:S01]  /*0420*/  LOP3.LUT R37, R3, 0x30, RZ, 0xfc, !PT ;  /* 0x0000003003257812 */ /* 0x000fe200078efcff */
[----:B------:R-:W-:Y:S01]  /*0430*/  IMAD.SHL.U32 R10, R43, 0x10, RZ ;  /* 0x000000102b0a7824 */ /* 0x000fe200078e00ff */
[----:B------:R-:W-:Y:S01]  /*0440*/  LOP3.LUT R3, R3, 0x38, RZ, 0xfc, !PT ;  /* 0x0000003803037812 */ /* 0x000fe200078efcff */
[----:B------:R-:W-:Y:S01]  /*0450*/  IMAD.SHL.U32 R20, R39, 0x10, RZ ;  /* 0x0000001027147824 */ /* 0x000fe200078e00ff */
[----:B--2---:R-:W-:Y:S01]  /*0460*/  ULEA UR10, UR9, UR4, 0x18 ;  /* 0x00000004090a7291 */ /* 0x004fe2000f8ec0ff */
[----:B------:R-:W-:Y:S01]  /*0470*/  LOP3.LUT R13, R0, 0xf, RZ, 0xc0, !PT ;  /* 0x0000000f000d7812 */ /* 0x000fe200078ec0ff */
[----:B------:R-:W-:-:S02]  /*0480*/  IMAD.SHL.U32 R12, R41, 0x10, RZ ;  /* 0x00000010290c7824 */ /* 0x000fc400078e00ff */
[----:B------:R-:W-:Y:S02]  /*0490*/  IMAD.SHL.U32 R30, R3, 0x10, RZ ;  /* 0x00000010031e7824 */ /* 0x000fe400078e00ff */
[----:B------:R-:W-:Y:S01]  /*04a0*/  IMAD.SHL.U32 R28, R37, 0x10, RZ ;  /* 0x00000010251c7824 */ /* 0x000fe200078e00ff */
[-C--:B-1----:R-:W-:Y:S02]  /*04b0*/  IADD3 R22, P0, PT, R11, R32.reuse, RZ ;  /* 0x000000200b167210 */ /* 0x082fe40007f1e0ff */
[-C--:B------:R-:W-:Y:S02]  /*04c0*/  LEA R24, P4, R21, R32.reuse, 0x5 ;  /* 0x0000002015187211 */ /* 0x080fe400078828ff */
[-C--:B------:R-:W-:Y:S01]  /*04d0*/  LEA R26, P5, R45, R32.reuse, 0x5 ;  /* 0x000000202d1a7211 */ /* 0x080fe200078a28ff */
[----:B------:R-:W-:Y:S01]  /*04e0*/  IMAD.X R23, RZ, RZ, R33, P0 ;  /* 0x000000ffff177224 */ /* 0x000fe200000e0621 */
[-C--:B------:R-:W-:Y:S02]  /*04f0*/  LEA.HI.X R25, R2, R33.reuse, RZ, 0x1, P4 ;  /* 0x0000002102197211 */ /* 0x080fe400020f0cff */
[----:B------:R-:W-:Y:S01]  /*0500*/  LEA.HI.X R27, R6, R33, RZ, 0x1, P5 ;  /* 0x00000021061b7211 */ /* 0x000fe200028f0cff */
[----:B------:R-:W-:Y:S01]  /*0510*/  IMAD.WIDE.U32 R22, R13, 0x2, R22 ;  /* 0x000000020d167825 */ /* 0x000fe200078e0016 */
[----:B------:R-:W-:-:S02]  /*0520*/  LEA R18, P3, R43, R32, 0x5 ;  /* 0x000000202b127211 */ /* 0x000fc400078628ff */
[-C--:B------:R-:W-:Y:S02]  /*0530*/  LEA R16, P2, R41, R32.reuse, 0x5 ;  /* 0x0000002029107211 */ /* 0x080fe400078428ff */
[-C--:B------:R-:W-:Y:S01]  /*0540*/  LEA R14, P0, R39, R32.reuse, 0x5 ;  /* 0x00000020270e7211 */ /* 0x080fe200078028ff */
[----:B------:R-:W-:Y:S01]  /*0550*/  IMAD.SHL.U32 R2, R11, 0x4, RZ ;  /* 0x000000040b027824 */ /* 0x000fe200078e00ff */
[-C--:B------:R-:W-:Y:S01]  /*0560*/  LEA R8, P4, R37, R32.reuse, 0x5 ;  /* 0x0000002025087211 */ /* 0x080fe200078828ff */
[----:B------:R-:W-:Y:S01]  /*0570*/  IMAD.SHL.U32 R36, R21, 0x80, RZ ;  /* 0x0000008015247824 */ /* 0x000fe200078e00ff */
[----:B------:R-:W-:Y:S01]  /*0580*/  LEA R6, P5, R3, R32, 0x5 ;  /* 0x0000002003067211 */ /* 0x000fe200078a28ff */
[C---:B------:R-:W-:Y:S01]  /*0590*/  IMAD.WIDE.U32 R24, R13.reuse, 0x2, R24 ;  /* 0x000000020d187825 */ /* 0x040fe200078e0018 */
[----:B------:R-:W1:Y:S01]  /*05a0*/  LDS R32, [UR10] ;  /* 0x0000000aff207984 */ /* 0x000e620008000800 */
[-C--:B------:R-:W-:Y:S02]  /*05b0*/  LEA.HI.X R15, R20, R33.reuse, RZ, 0x1, P0 ;  /* 0x00000021140f7211 */ /* 0x080fe400000f0cff */
[----:B------:R-:W-:Y:S01]  /*05c0*/  LEA.HI.X R7, R30, R33, RZ, 0x1, P5 ;  /* 0x000000211e077211 */ /* 0x000fe200028f0cff */
[----:B------:R-:W-:Y:S01]  /*05d0*/  IMAD.WIDE.U32 R26, R13, 0x2, R26 ;  /* 0x000000020d1a7825 */ /* 0x000fe200078e001a */
[----:B------:R-:W-:Y:S01]  /*05e0*/  BAR.SYNC.DEFER_BLOCKING 0x0 ;  /* 0x0000000000007b1d */ /* 0x000fe20000010000 */
[----:B----4-:R-:W-:-:S02]  /*05f0*/  LEA R30, P0, R11, R4, 0x3 ;  /* 0x000000040b1e7211 */ /* 0x010fc400078018ff */
[-C--:B------:R-:W-:Y:S02]  /*0600*/  LEA.HI.X R19, R10, R33.reuse, RZ, 0x1, P3 ;  /* 0x000000210a137211 */ /* 0x080fe400018f0cff */
[-C--:B------:R-:W-:Y:S02]  /*0610*/  LEA.HI.X R17, R12, R33.reuse, RZ, 0x1, P2 ;  /* 0x000000210c117211 */ /* 0x080fe400010f0cff */
[----:B------:R-:W-:Y:S02]  /*0620*/  LEA.HI.X R9, R28, R33, RZ, 0x1, P4 ;  /* 0x000000211c097211 */ /* 0x000fe400020f0cff */
[----:B------:R-:W-:Y:S01]  /*0630*/  LEA.HI.X R31, R2, R5, RZ, 0x1, P0 ;  /* 0x00000005021f7211 */ /* 0x000fe200000f0cff */
[----:B------:R-:W-:Y:S01]  /*0640*/  IMAD.WIDE.U32 R6, R13, 0x2, R6 ;  /* 0x000000020d067825 */ /* 0x000fe200078e0006 */
[----:B------:R-:W-:-:S03]  /*0650*/  LOP3.LUT R47, R0, 0x1f, RZ, 0xc0, !PT ;  /* 0x0000001f002f7812 */ /* 0x000fc600078ec0ff */
[----:B------:R-:W-:-:S04]  /*0660*/  IMAD.WIDE.U32 R16, R13, 0x2, R16 ;  /* 0x000000020d107825 */ /* 0x000fc800078e0010 */
[C---:B------:R-:W-:Y:S01]  /*0670*/  IMAD.WIDE.U32 R8, R13.reuse, 0x2, R8 ;  /* 0x000000020d087825 */ /* 0x040fe200078e0008 */
[----:B---3--:R2:W5:Y:S03]  /*0680*/  LDG.E.U16 R10, desc[UR12][R22.64] ;  /* 0x0000000c160a7981 */ /* 0x008566000c1e1500 */
[C---:B------:R-:W-:Y:S01]  /*0690*/  IMAD.WIDE.U32 R18, R13.reuse, 0x2, R18 ;  /* 0x000000020d127825 */ /* 0x040fe200078e0012 */
[----:B------:R3:W5:Y:S03]  /*06a0*/  LDG.E.U16 R6, desc[UR12][R6.64] ;  /* 0x0000000c06067981 */ /* 0x000766000c1e1500 */
[----:B------:R-:W-:Y:S02]  /*06b0*/  IMAD.WIDE.U32 R28, R13, 0x2, R14 ;  /* 0x000000020d1c7825 */ /* 0x000fe400078e000e */
[----:B------:R4:W5:Y:S01]  /*06c0*/  LDG.E.U16 R15, desc[UR12][R16.64] ;  /* 0x0000000c100f7981 */ /* 0x000962000c1e1500 */
[----:B--2---:R-:W-:-:S03]  /*06d0*/  LEA R22, P0, R21, R4, 0x8 ;  /* 0x0000000415167211 */ /* 0x004fc600078040ff */
[----:B------:R2:W5:Y:S01]  /*06e0*/  LDG.E.U16 R8, desc[UR12][R8.64] ;  /* 0x0000000c08087981 */ /* 0x000562000c1e1500 */
[----:B------:R-:W-:Y:S01]  /*06f0*/  LEA.HI.X R23, R36, R5, RZ, 0x1, P0 ;  /* 0x0000000524177211 */ /* 0x000fe200000f0cff */
[C---:B------:R-:W-:Y:S01]  /*0700*/  IMAD.WIDE.U32 R4, R47.reuse, 0x2, R30 ;  /* 0x000000022f047825 */ /* 0x040fe200078e001e */
[----:B------:R-:W-:Y:S01]  /*0710*/  LOP3.LUT R30, R0, 0x60, RZ, 0xc0, !PT ;  /* 0x00000060001e7812 */ /* 0x000fe200078ec0ff */
[----:B------:R-:W5:Y:S01]  /*0720*/  LDG.E.U16 R14, desc[UR12][R18.64] ;  /* 0x0000000c120e7981 */ /* 0x000f62000c1e1500 */
[----:B---3--:R-:W-:Y:S01]  /*0730*/  SHF.R.S32.HI R7, RZ, 0x7, R0 ;  /* 0x00000007ff077819 */ /* 0x008fe20000011400 */
[----:B----4-:R-:W-:Y:S02]  /*0740*/  IMAD.WIDE.U32 R16, R47, 0x2, R22 ;  /* 0x000000022f107825 */ /* 0x010fe400078e0016 */
[----:B------:R-:W5:Y:S01]  /*0750*/  LDG.E.U16 R21, desc[UR12][R4.64+0x80] ;  /* 0x0000800c04157981 */ /* 0x000f62000c1e1500 */
[----:B--2---:R-:W-:Y:S01]  /*0760*/  SHF.R.U32.HI R9, RZ, 0x5, R0 ;  /* 0x00000005ff097819 */ /* 0x004fe20000011600 */
[----:B------:R-:W-:-:S02]  /*0770*/  IMAD R13, R13, 0x2, R30 ;  /* 0x000000020d0d7824 */ /* 0x000fc400078e021e */
[----:B------:R-:W5:Y:S01]  /*0780*/  LDG.E.U16 R22, desc[UR12][R4.64+0xc0] ;  /* 0x0000c00c04167981 */ /* 0x000f62000c1e1500 */
[----:B------:R-:W-:-:S03]  /*0790*/  R2UR UR8, R9 ;  /* 0x00000000090872ca */ /* 0x000fc600000e0000 */
[----:B------:R-:W5:Y:S01]  /*07a0*/  LDG.E.U16 R18, desc[UR12][R4.64] ;  /* 0x0000000c04127981 */ /* 0x000f62000c1e1500 */
[----:B-1----:R-:W-:-:S03]  /*07b0*/  R2UR UR11, R32 ;  /* 0x00000000200b72ca */ /* 0x002fc600000e0000 */
[----:B------:R1:W5:Y:S04]  /*07c0*/  LDG.E.U16 R19, desc[UR12][R4.64+0x40] ;  /* 0x0000400c04137981 */ /* 0x000368000c1e1500 */
[----:B------:R2:W5:Y:S04]  /*07d0*/  LDG.E.U16 R12, desc[UR12][R24.64] ;  /* 0x0000000c180c7981 */ /* 0x000568000c1e1500 */
[----:B------:R2:W5:Y:S01]  /*07e0*/  LDG.E.U16 R20, desc[UR12][R26.64] ;  /* 0x0000000c1a147981 */ /* 0x000562000c1e1500 */
[----:B-1----:R-:W-:-:S03]  /*07f0*/  SGXT R4, R7, 0x1 ;  /* 0x000000010704781a */ /* 0x002fc60000000200 */
[----:B------:R2:W5:Y:S01]  /*0800*/  LDG.E.U16 R28, desc[UR12][R28.64] ;  /* 0x0000000c1c1c7981 */ /* 0x000562000c1e1500 */
[----:B------:R-:W-:-:S03]  /*0810*/  LOP3.LUT P2, RZ, R0, 0xff, RZ, 0xc0, !PT ;  /* 0x000000ff00ff7812 */ /* 0x000fc6000784c0ff */
[----:B------:R2:W5:Y:S01]  /*0820*/  LDG.E.U16 R23, desc[UR12][R16.64] ;  /* 0x0000000c10177981 */ /* 0x000562000c1e1500 */
[----:B------:R-:W-:-:S03]  /*0830*/  LOP3.LUT R13, R13, 0x90, R4, 0x78, !PT ;  /* 0x000000900d0d7812 */ /* 0x000fc600078e7804 */
[----:B------:R2:W5:Y:S04]  /*0840*/  LDG.E.U16 R25, desc[UR12][R16.64+0x80] ;  /* 0x0000800c10197981 */ /* 0x000568000c1e1500 */
[----:B------:R2:W5:Y:S04]  /*0850*/  LDG.E.U16 R24, desc[UR12][R16.64+0x40] ;  /* 0x0000400c10187981 */ /* 0x000568000c1e1500 */
[----:B------:R2:W5:Y:S01]  /*0860*/  LDG.E.U16 R26, desc[UR12][R16.64+0xc0] ;  /* 0x0000c00c101a7981 */ /* 0x000562000c1e1500 */
[----:B------:R-:W-:Y:S05]  /*0870*/  @P1 BRA `(.L_x_5) ;  /* 0x0000000000181947 */ /* 0x000fea0003800000 */
[----:B------:R-:W-:Y:S01]  /*0880*/  ELECT P0, URZ, PT ;  /* 0x0000000000ff782f */ /* 0x000fe20003800000 */
[----:B------:R-:W-:Y:S01]  /*0890*/  IMAD.MOV.U32 R4, RZ, RZ, 0x1 ;  /* 0x00000001ff047424 */ /* 0x000fe200078e00ff */
[----:B------:R-:W-:Y:S01]  /*08a0*/  UMOV UR4, 0x40 ;  /* 0x0000004000047882 */ /* 0x000fe20000000000 */
[----:B------:R-:W-:Y:S01]  /*08b0*/  UVIRTCOUNT.DEALLOC.SMPOOL 0x80 ;  /* 0x000000800000784c */ /* 0x000fe20000000000 */
[----:B------:R-:W-:-:S09]  /*08c0*/  ULEA UR4, UR9, UR4, 0x18 ;  /* 0x0000000409047291 */ /* 0x000fd2000f8ec0ff */
[----:B------:R1:W-:Y:S03]  /*08d0*/  @P0 STS.U8 [UR4], R4 ;  /* 0x00000004ff000988 */ /* 0x0003e60008000004 */
.L_x_5:
[----:B------:R-:W-:Y:S01]  /*08e0*/  VOTEU.ALL UP0, P2 ;  /* 0x0000000000ff7886 */ /* 0x000fe20001000000 */
[----:B------:R-:W-:Y:S01]  /*08f0*/  IMAD R5, R47, 0x2, R2 ;  /* 0x000000022f057824 */ /* 0x000fe200078e0202 */
[----:B------:R-:W-:Y:S01]  /*0900*/  SHF.R.U32.HI R38, RZ, 0x1, R11 ;  /* 0x00000001ff267819 */ /* 0x000fe2000001160b */
[----:B------:R-:W-:Y:S01]  /*0910*/  UMOV UR4, 0x1 ;  /* 0x0000000100047882 */ /* 0x000fe20000000000 */
[----:B------:R-:W-:Y:S01]  /*0920*/  VOTEU.ALL UP1, P2 ;  /* 0x0000000000ff7886 */ /* 0x000fe20001020000 */
[----:B------:R-:W-:-:S04]  /*0930*/  @!UP0 UIADD3 UR4, UPT, UPT, -UR4, 0x100000, URZ ;  /* 0x0010000004048890 */ /* 0x000fc8000fffe1ff */
[----:B------:R-:W-:Y:S02]  /*0940*/  @!UP0 USHF.L.U32 UR5, UR4, 0xb, URZ ;  /* 0x0000000b04058899 */ /* 0x000fe400080006ff */
[----:B------:R-:W-:Y:S01]  /*0950*/  @!UP0 USHF.L.U32 UR4, UR4, 0x1, URZ ;  /* 0x0000000104048899 */ /* 0x000fe200080006ff */
[----:B-----5:R3:W-:Y:S01]  /*0960*/  STS.U16 [R13+UR10+0x1100], R12 ;  /* 0x0011000c0d007988 */ /* 0x0207e2000800040a */
[----:B--2---:R-:W-:Y:S01]  /*0970*/  LOP3.LUT R16, R5, R38, RZ, 0x3c, !PT ;  /* 0x0000002605107212 */ /* 0x004fe200078e3cff */
[----:B------:R-:W-:Y:S01]  /*0980*/  UISETP.NE.U32.AND UP0, UPT, UR8, URZ, UPT ;  /* 0x000000ff0800728c */ /* 0x000fe2000bf05070 */
[----:B-1----:R-:W-:Y:S01]  /*0990*/  LOP3.LUT R4, R0, 0xff, RZ, 0xc0, !PT ;  /* 0x000000ff00047812 */ /* 0x002fe200078ec0ff */
[----:B------:R3:W-:Y:S01]  /*09a0*/  STS.U16 [R13+UR10+0x1200], R20 ;  /* 0x001200140d007988 */ /* 0x0007e2000800040a */
[----:B------:R-:W-:-:S03]  /*09b0*/  LOP3.LUT R5, R16, 0x40, RZ, 0x3c, !PT ;  /* 0x0000004010057812 */ /* 0x000fc600078e3cff */
[----:B------:R3:W-:Y:S04]  /*09c0*/  STS.U16 [R13+UR10+0x1300], R14 ;  /* 0x0013000e0d007988 */ /* 0x0007e8000800040a */
[----:B------:R3:W-:Y:S04]  /*09d0*/  STS.U16 [R13+UR10+0x1400], R15 ;  /* 0x0014000f0d007988 */ /* 0x0007e8000800040a */
[----:B------:R3:W-:Y:S04]  /*09e0*/  STS.U16 [R13+UR10+0x1500], R28 ;  /* 0x0015001c0d007988 */ /* 0x0007e8000800040a */
[----:B------:R3:W-:Y:S04]  /*09f0*/  STS.U16 [R13+UR10+0x1600], R8 ;  /* 0x001600080d007988 */ /* 0x0007e8000800040a */
[----:B------:R3:W-:Y:S04]  /*0a00*/  STS.U16 [R13+UR10+0x1000], R10 ;  /* 0x0010000a0d007988 */ /* 0x0007e8000800040a */
[----:B------:R3:W-:Y:S04]  /*0a10*/  STS.U16 [R13+UR10+0x1700], R6 ;  /* 0x001700060d007988 */ /* 0x0007e8000800040a */
[----:B------:R3:W-:Y:S04]  /*0a20*/  STS.U16 [R16+UR10], R18 ;  /* 0x0000001210007988 */ /* 0x0007e8000800040a */
[----:B------:R3:W-:Y:S04]  /*0a30*/  STS.U16 [R16+UR10+0x800], R21 ;  /* 0x0008001510007988 */ /* 0x0007e8000800040a */
[----:B------:R3:W-:Y:S04]  /*0a40*/  STS.U16 [R16+UR10+0x400], R23 ;  /* 0x0004001710007988 */ /* 0x0007e8000800040a */
[----:B------:R3:W-:Y:S04]  /*0a50*/  STS.U16 [R16+UR10+0xc00], R25 ;  /* 0x000c001910007988 */ /* 0x0007e8000800040a */
[----:B------:R3:W-:Y:S04]  /*0a60*/  STS.U16 [R5+UR10], R19 ;  /* 0x0000001305007988 */ /* 0x0007e8000800040a */
[----:B------:R3:W-:Y:S04]  /*0a70*/  STS.U16 [R5+UR10+0x800], R22 ;  /* 0x0008001605007988 */ /* 0x0007e8000800040a */
[----:B------:R3:W-:Y:S04]  /*0a80*/  STS.U16 [R5+UR10+0x400], R24 ;  /* 0x0004001805007988 */ /* 0x0007e8000800040a */
[----:B------:R3:W-:Y:S01]  /*0a90*/  STS.U16 [R5+UR10+0xc00], R26 ;  /* 0x000c001a05007988 */ /* 0x0007e2000800040a */
[----:B------:R1:W-:Y:S06]  /*0aa0*/  MEMBAR.ALL.CTA ;  /* 0x0000000000007992 */ /* 0x0003ec0000008000 */
[----:B-1----:R-:W-:Y:S04]  /*0ab0*/  FENCE.VIEW.ASYNC.S ;  /* 0x00000000000073c6 */ /* 0x002fe80000000000 */
[----:B------:R-:W1:Y:S02]  /*0ac0*/  FENCE.VIEW.ASYNC.S ;  /* 0x00000000000073c6 */ /* 0x000e640000000000 */
[----:B-1----:R3:W1:Y:S02]  /*0ad0*/  @!UP1 SYNCS.EXCH.64 URZ, [UR10+0x1800], UR4 ;  /* 0x001800040aff95b2 */ /* 0x0026640008000100 */
[----:B-1----:R-:W-:Y:S06]  /*0ae0*/  BAR.SYNC.DEFER_BLOCKING 0x0 ;  /* 0x0000000000007b1d */ /* 0x002fec0000010000 */
[----:B---3--:R-:W-:Y:S05]  /*0af0*/  BRA.U UP0, `(.L_x_6) ;  /* 0x0000000100307547 */ /* 0x008fea000b800000 */
[----:B------:R-:W-:Y:S02]  /*0b00*/  UIADD3 UR4, UPT, UPT, UR10, 0x1000, URZ ;  /* 0x000010000a047890 */ /* 0x000fe4000fffe0ff */
[----:B------:R-:W-:Y:S02]  /*0b10*/  USHF.R.U32.HI UR6, URZ, 0x4, UR10 ;  /* 0x00000004ff067899 */ /* 0x000fe4000801160a */
[----:B------:R-:W-:Y:S02]  /*0b20*/  USHF.R.U32.HI UR4, URZ, 0x4, UR4 ;  /* 0x00000004ff047899 */ /* 0x000fe40008011604 */
[----:B------:R-:W-:Y:S02]  /*0b30*/  USGXT.U32 UR6, UR6, 0xe ;  /* 0x0000000e0606789a */ /* 0x000fe40008000000 */
[----:B------:R-:W-:Y:S02]  /*0b40*/  USGXT.U32 UR4, UR4, 0xe ;  /* 0x0000000e0404789a */ /* 0x000fe40008000000 */
[----:B------:R-:W-:Y:S01]  /*0b50*/  ULOP3.LUT UR6, UR6, 0x800000, URZ, 0xfc, !UPT ;  /* 0x0080000006067892 */ /* 0x000fe2000f8efcff */
[----:B------:R-:W-:Y:S01]  /*0b60*/  UMOV UR14, 0x0 ;  /* 0x00000000000e7882 */ /* 0x000fe20000000000 */
[----:B------:R-:W-:Y:S01]  /*0b70*/  UMOV UR15, 0x4210010 ;  /* 0x04210010000f7882 */ /* 0x000fe20000000000 */
[----:B------:R-:W-:Y:S01]  /*0b80*/  UMOV UR5, 0xc0004010 ;  /* 0xc000401000057882 */ /* 0x000fe20000000000 */
[----:B------:R-:W-:-:S05]  /*0b90*/  UMOV UR7, 0x40004040 ;  /* 0x4000404000077882 */ /* 0x000fca0000000000 */
[----:B------:R1:W-:Y:S01]  /*0ba0*/  UTCHMMA gdesc[UR4], gdesc[UR6], tmem[UR11], tmem[UR14], idesc[UR15], !UPT ;  /* 0x00ff0e06040075ea */ /* 0x0003e2000f80000b */
[----:B------:R-:W-:Y:S02]  /*0bb0*/  NOP ;  /* 0x0000000000007918 */ /* 0x000fe40000000000 */
.L_x_6:
[----:B------:R-:W-:Y:S01]  /*0bc0*/  ELECT P0, URZ, PT ;  /* 0x0000000000ff782f */ /* 0x000fe20003800000 */
[C---:B------:R-:W-:Y:S01]  /*0bd0*/  IMAD.SHL.U32 R6, R0.reuse, 0x40, RZ ;  /* 0x0000004000067824 */ /* 0x040fe200078e00ff */
[----:B-1----:R-:W-:Y:S01]  /*0be0*/  UIADD3 UR4, UPT, UPT, UR10, 0x1800, URZ ;  /* 0x000018000a047890 */ /* 0x002fe2000fffe0ff */
[----:B------:R-:W-:Y:S01]  /*0bf0*/  LOP3.LUT R40, R0, 0x7, RZ, 0xc0, !PT ;  /* 0x0000000700287812 */ /* 0x000fe200078ec0ff */
[----:B------:R-:W-:Y:S01]  /*0c00*/  UMOV UR5, URZ ;  /* 0x000000ff00057c82 */ /* 0x000fe20008000000 */
[----:B------:R-:W-:Y:S01]  /*0c10*/  ISETP.LT.U32.AND P0, PT, R4, 0x20, P0 ;  /* 0x000000200400780c */ /* 0x000fe20000701070 */
[----:B------:R-:W-:Y:S01]  /*0c20*/  IMAD.SHL.U32 R4, R0, 0x10, RZ ;  /* 0x0000001000047824 */ /* 0x000fe200078e00ff */
[----:B------:R-:W-:-:S04]  /*0c30*/  LOP3.LUT R6, R6, 0x400, RZ, 0xc0, !PT ;  /* 0x0000040006067812 */ /* 0x000fc800078ec0ff */
[----:B------:R-:W-:-:S05]  /*0c40*/  LOP3.LUT R5, R4, 0x8f0, RZ, 0xc0, !PT ;  /* 0x000008f004057812 */ /* 0x000fca00078ec0ff */
[----:B------:R-:W-:Y:S02]  /*0c50*/  IMAD R5, R40, 0x1000, R5 ;  /* 0x0000100028057824 */ /* 0x000fe400078e0205 */
[----:B------:R-:W-:Y:S01]  /*0c60*/  VOTEU.ANY UP0, P0 ;  /* 0x0000000000ff7886 */ /* 0x000fe20000000100 */
[----:B------:R-:W-:Y:S01]  /*0c70*/  VOTEU.ANY UP1, P0 ;  /* 0x0000000000ff7886 */ /* 0x000fe20000020100 */
[----:B------:R-:W-:-:S03]  /*0c80*/  IMAD.IADD R5, R6, 0x1, R5 ;  /* 0x0000000106057824 */ /* 0x000fc600078e0205 */
[----:B------:R-:W-:Y:S01]  /*0c90*/  @UP0 UMOV UR6, UR4 ;  /* 0x0000000400060c82 */ /* 0x000fe20008000000 */
[----:B------:R-:W-:Y:S01]  /*0ca0*/  USHF.L.U32 UR4, UR8, 0x15, URZ ;  /* 0x0000001508047899 */ /* 0x000fe200080006ff */
[----:B------:R1:W-:Y:S01]  /*0cb0*/  @UP1 UTCBAR [UR6], URZ ;  /* 0x000000ff060013e9 */ /* 0x0003e200080000ff */
[----:B------:R-:W-:Y:S01]  /*0cc0*/  BAR.SYNC.DEFER_BLOCKING 0x0 ;  /* 0x0000000000007b1d */ /* 0x000fe20000010000 */
[----:B------:R-:W-:Y:S01]  /*0cd0*/  USHF.L.U32 UR5, UR8, 0x4, URZ ;  /* 0x0000000408057899 */ /* 0x000fe200080006ff */
[----:B------:R-:W-:Y:S01]  /*0ce0*/  IMAD R42, R30, 0x8, R5 ;  /* 0x000000081e2a7824 */ /* 0x000fe200078e0205 */
[----:B------:R-:W-:Y:S02]  /*0cf0*/  ULOP3.LUT UR4, UR4, 0x600000, URZ, 0xc0, !UPT ;  /* 0x0060000004047892 */ /* 0x000fe4000f8ec0ff */
[----:B------:R-:W-:-:S04]  /*0d00*/  ULOP3.LUT UR5, UR5, 0x40, URZ, 0xc0, !UPT ;  /* 0x0000004005057892 */ /* 0x000fc8000f8ec0ff */
[----:B------:R-:W-:Y:S01]  /*0d10*/  UIADD3 UR4, UPT, UPT, UR5, UR4, UR11 ;  /* 0x0000000405047290 */ /* 0x000fe2000fffe00b */
[----:B------:R-:W2:Y:S02]  /*0d20*/  SYNCS.PHASECHK.TRANS64.TRYWAIT P0, [UR10+0x1800], RZ ;  /* 0x001800ffff0075a7 */ /* 0x000ea4000800110a */
[----:B-12---:R-:W-:Y:S09]  /*0d30*/  @!P0 BRA `(.L_x_7) ;  /* 0x0000000800508947 */ /* 0x006ff20003800000 */
.L_x_11:
[----:B------:R-:W-:Y:S01]  /*0d40*/  BAR.SYNC.DEFER_BLOCKING 0x0 ;  /* 0x0000000000007b1d */ /* 0x000fe20000010000 */
[----:B------:R-:W-:Y:S01]  /*0d50*/  IMAD.SHL.U32 R0, R0, 0x80, RZ ;  /* 0x0000008000007824 */ /* 0x000fe200078e00ff */
[C---:B------:R-:W-:Y:S01]  /*0d60*/  LOP3.LUT R44, R42.reuse, 0x10, RZ, 0x3c, !PT ;  /* 0x000000102a2c7812 */ /* 0x040fe200078e3cff */
[----:B------:R-:W-:Y:S01]  /*0d70*/  IMAD.SHL.U32 R47, R47, 0x4, RZ ;  /* 0x000000042f2f7824 */ /* 0x000fe200078e00ff */
[----:B------:R-:W-:Y:S01]  /*0d80*/  LOP3.LUT R46, R42, 0x40, RZ, 0x3c, !PT ;  /* 0x000000402a2e7812 */ /* 0x000fe200078e3cff */
[----:B------:R-:W-:Y:S01]  /*0d90*/  IMAD.SHL.U32 R2, R2, 0x4, RZ ;  /* 0x0000000402027824 */ /* 0x000fe200078e00ff */
[----:B------:R-:W-:Y:S01]  /*0da0*/  LOP3.LUT R49, R0, 0x7c00, RZ, 0xc0, !PT ;  /* 0x00007c0000317812 */ /* 0x000fe200078ec0ff */
[----:B------:R-:W-:Y:S01]  /*0db0*/  LDTM.16dp32bit_t0_t15.x32 R4, tmem[UR4] ;  /* 0x00000004000479ee */ /* 0x000fe20008a80000 */
[----:B------:R-:W1:Y:S01]  /*0dc0*/  LDTM.16dp32bit_t16_t31.x32 R4, tmem[UR4+0x20] ;  /* 0x00002004000479ee */ /* 0x000e620008aa0000 */
[----:B------:R-:W-:Y:S01]  /*0dd0*/  LOP3.LUT R54, R42, 0x50, RZ, 0x3c, !PT ;  /* 0x000000502a367812 */ /* 0x000fe200078e3cff */
[----:B------:R-:W2:Y:S01]  /*0de0*/  LDCU.64 UR4, c[0x0][0x390] ;  /* 0x00007200ff0477ac */ /* 0x000ea20008000a00 */
[----:B------:R-:W-:Y:S01]  /*0df0*/  IMAD R49, R40, 0x10, R49 ;  /* 0x0000001028317824 */ /* 0x000fe200078e0231 */
[----:B------:R-:W-:-:S02]  /*0e00*/  LOP3.LUT R40, R42, 0x20, RZ, 0x3c, !PT ;  /* 0x000000202a287812 */ /* 0x000fc400078e3cff */
[C---:B------:R-:W-:Y:S02]  /*0e10*/  LOP3.LUT R55, R42.reuse, 0x60, RZ, 0x3c, !PT ;  /* 0x000000602a377812 */ /* 0x040fe400078e3cff */
[----:B------:R-:W-:Y:S02]  /*0e20*/  LOP3.LUT R0, R49, R38, RZ, 0x3c, !PT ;  /* 0x0000002631007212 */ /* 0x000fe400078e3cff */
[----:B------:R-:W-:Y:S01]  /*0e30*/  LOP3.LUT R38, R42, 0x30, RZ, 0x3c, !PT ;  /* 0x000000302a267812 */ /* 0x000fe200078e3cff */
[----:B------:R-:W1:Y:S01]  /*0e40*/  @!P2 SYNCS.CCTL.IV [UR10+0x1800] ;  /* 0x00180000ff00a9b1 */ /* 0x000e62000800000a */
[----:B------:R-:W-:Y:S01]  /*0e50*/  NOP ;  /* 0x0000000000007918 */ /* 0x000fe20000000000 */
[----:B-1----:R-:W-:Y:S01]  /*0e60*/  BAR.SYNC.DEFER_BLOCKING 0x0 ;  /* 0x0000000000007b1d */ /* 0x002fe20000010000 */
[----:B--2---:R-:W-:Y:S02]  /*0e70*/  IADD3 R52, P2, P3, R47, UR4, R2 ;  /* 0x000000042f347c10 */ /* 0x004fe4000fb5e002 */
[----:B------:R-:W-:-:S02]  /*0e80*/  LEA R2, P0, R36, UR4, 0x2 ;  /* 0x0000000424027c11 */ /* 0x000fc4000f8010ff */
[----:B------:R-:W-:Y:S02]  /*0e90*/  IADD3.X R53, PT, PT, RZ, UR5, RZ, P2, P3 ;  /* 0x00000005ff357c10 */ /* 0x000fe400097e64ff */
[----:B------:R-:W-:Y:S01]  /*0ea0*/  LEA.HI.X R36, R36, UR5, RZ, 0x2, P0 ;  /* 0x0000000524247c11 */ /* 0x000fe200080f14ff */
[----:B------:R1:W-:Y:S04]  /*0eb0*/  STS.128 [R42+UR10], R4 ;  /* 0x000000042a007988 */ /* 0x0003e80008000c0a */
[----:B------:R-:W-:Y:S04]  /*0ec0*/  STS.128 [R44+UR10], R8 ;  /* 0x000000082c007988 */ /* 0x000fe80008000c0a */
[----:B------:R2:W-:Y:S04]  /*0ed0*/  STS.128 [R40+UR10], R12 ;  /* 0x0000000c28007988 */ /* 0x0005e80008000c0a */
[----:B------:R3:W-:Y:S01]  /*0ee0*/  STS.128 [R38+UR10], R16 ;  /* 0x0000001026007988 */ /* 0x0007e20008000c0a */
[----:B-1----:R-:W-:-:S03]  /*0ef0*/  LOP3.LUT R42, R42, 0x70, RZ, 0x3c, !PT ;  /* 0x000000702a2a7812 */ /* 0x002fc600078e3cff */
[----:B------:R-:W-:Y:S04]  /*0f00*/  STS.128 [R46+UR10], R20 ;  /* 0x000000142e007988 */ /* 0x000fe80008000c0a */
[----:B------:R1:W-:Y:S01]  /*0f10*/  STS.128 [R54+UR10], R24 ;  /* 0x0000001836007988 */ /* 0x0003e20008000c0a */
[----:B--2---:R-:W-:-:S03]  /*0f20*/  LEA R40, P5, R41, UR4, 0x9 ;  /* 0x0000000429287c11 */ /* 0x004fc6000f8a48ff */
[----:B------:R-:W-:Y:S01]  /*0f30*/  STS.128 [R55+UR10], R28 ;  /* 0x0000001c37007988 */ /* 0x000fe20008000c0a */
[----:B---3--:R-:W-:-:S03]  /*0f40*/  LEA R38, P4, R43, UR4, 0x9 ;  /* 0x000000042b267c11 */ /* 0x008fc6000f8848ff */
[----:B------:R2:W-:Y:S01]  /*0f50*/  STS.128 [R42+UR10], R32 ;  /* 0x000000202a007988 */ /* 0x0005e20008000c0a */
[----:B------:R-:W-:Y:S01]  /*0f60*/  BAR.SYNC.DEFER_BLOCKING 0x0 ;  /* 0x0000000000007b1d */ /* 0x000fe20000010000 */
[----:B-1----:R-:W-:Y:S02]  /*0f70*/  IMAD.SHL.U32 R24, R43, 0x80, RZ ;  /* 0x000000802b187824 */ /* 0x002fe400078e00ff */
[----:B------:R-:W-:Y:S02]  /*0f80*/  IMAD.SHL.U32 R25, R41, 0x80, RZ ;  /* 0x0000008029197824 */ /* 0x000fe400078e00ff */
[----:B------:R-:W-:-:S03]  /*0f90*/  IMAD.SHL.U32 R26, R39, 0x80, RZ ;  /* 0x00000080271a7824 */ /* 0x000fc600078e00ff */
[----:B------:R-:W-:Y:S02]  /*0fa0*/  LEA.HI.X R41, R25, UR5, RZ, 0x2, P5 ;  /* 0x0000000519297c11 */ /* 0x000fe4000a8f14ff */
[----:B--2---:R-:W-:Y:S01]  /*0fb0*/  IADD3 R32, P0, PT, R47, R2, RZ ;  /* 0x000000022f207210 */ /* 0x004fe20007f1e0ff */
[C---:B------:R-:W-:Y:S01]  /*0fc0*/  IMAD.SHL.U32 R2, R45.reuse, 0x80, RZ ;  /* 0x000000802d027824 */ /* 0x040fe200078e00ff */
[----:B------:R-:W-:-:S03]  /*0fd0*/  LEA R34, P3, R45, UR4, 0x9 ;  /* 0x000000042d227c11 */ /* 0x000fc6000f8648ff */
[----:B------:R-:W-:Y:S01]  /*0fe0*/  IMAD.X R33, RZ, RZ, R36, P0 ;  /* 0x000000ffff217224 */ /* 0x000fe200000e0624 */
[C---:B------:R-:W-:Y:S01]  /*0ff0*/  LEA R36, P0, R37.reuse, UR4, 0x9 ;  /* 0x0000000425247c11 */ /* 0x040fe2000f8048ff */
[----:B------:R-:W-:Y:S01]  /*1000*/  IMAD.SHL.U32 R37, R37, 0x80, RZ ;  /* 0x0000008025257824 */ /* 0x000fe200078e00ff */
[----:B------:R-:W-:Y:S02]  /*1010*/  LEA.HI.X R2, R2, UR5, RZ, 0x2, P3 ;  /* 0x0000000502027c11 */ /* 0x000fe400098f14ff */
[----:B------:R-:W-:Y:S01]  /*1020*/  IADD3 R38, P3, PT, R47, R38, RZ ;  /* 0x000000262f267210 */ /* 0x000fe20007f7e0ff */
[----:B------:R-:W1:Y:S01]  /*1030*/  LDSM.16.M88.4 R48, [R0+UR10] ;  /* 0x0000000a0030783b */ /* 0x000e620008000200 */
[----:B------:R-:W-:-:S03]  /*1040*/  LEA.HI.X R37, R37, UR5, RZ, 0x2, P0 ;  /* 0x0000000525257c11 */ /* 0x000fc600080f14ff */
[----:B------:R-:W2:Y:S04]  /*1050*/  LDSM.16.M88.4 R4, [R0+UR10+0x80] ;  /* 0x0000800a0004783b */ /* 0x000ea80008000200 */
[----:B------:R-:W3:Y:S04]  /*1060*/  LDSM.16.M88.4 R12, [R0+UR10+0x100] ;  /* 0x0001000a000c783b */ /* 0x000ee80008000200 */
[----:B------:R-:W4:Y:S04]  /*1070*/  LDSM.16.M88.4 R8, [R0+UR10+0x180] ;  /* 0x0001800a0008783b */ /* 0x000f280008000200 */
[----:B------:R-:W5:Y:S04]  /*1080*/  LDSM.16.M88.4 R16, [R0+UR10+0x200] ;  /* 0x0002000a0010783b */ /* 0x000f680008000200 */
[----:B------:R-:W0:Y:S04]  /*1090*/  LDSM.16.M88.4 R20, [R0+UR10+0x280] ;  /* 0x0002800a0014783b */ /* 0x000e280008000200 */
[----:B------:R-:W-:Y:S04]  /*10a0*/  LDSM.16.M88.4 R28, [R0+UR10+0x380] ;  /* 0x0003800a001c783b */ /* 0x000fe80008000200 */
[----:B-1----:R-:W-:Y:S04]  /*10b0*/  STG.E desc[UR12][R52.64], R48 ;  /* 0x0000003034007986 */ /* 0x002fe8000c10190c */
[----:B------:R-:W-:Y:S04]  /*10c0*/  STG.E desc[UR12][R52.64+0x80], R49 ;  /* 0x0000803134007986 */ /* 0x000fe8000c10190c */
[----:B------:R-:W-:Y:S04]  /*10d0*/  STG.E desc[UR12][R52.64+0x100], R50 ;  /* 0x0001003234007986 */ /* 0x000fe8000c10190c */
[----:B------:R-:W-:Y:S04]  /*10e0*/  STG.E desc[UR12][R52.64+0x180], R51 ;  /* 0x0001803334007986 */ /* 0x000fe8000c10190c */
[----:B--2---:R1:W-:Y:S04]  /*10f0*/  STG.E desc[UR12][R32.64], R4 ;  /* 0x0000000420007986 */ /* 0x0043e8000c10190c */
[----:B------:R2:W-:Y:S04]  /*1100*/  STG.E desc[UR12][R32.64+0x80], R5 ;  /* 0x0000800520007986 */ /* 0x0005e8000c10190c */
[----:B------:R0:W-:Y:S01]  /*1110*/  STG.E desc[UR12][R32.64+0x100], R6 ;  /* 0x0001000620007986 */ /* 0x0001e2000c10190c */
[----:B-1----:R-:W-:-:S03]  /*1120*/  LEA R4, P6, R39, UR4, 0x9 ;  /* 0x0000000427047c11 */ /* 0x002fc6000f8c48ff */
[----:B------:R-:W-:Y:S01]  /*1130*/  STG.E desc[UR12][R32.64+0x180], R7 ;  /* 0x0001800720007986 */ /* 0x000fe2000c10190c */
[----:B------:R-:W-:Y:S02]  /*1140*/  LEA.HI.X R39, R24, UR5, RZ, 0x2, P4 ;  /* 0x0000000518277c11 */ /* 0x000fe4000a0f14ff */
[----:B--2---:R-:W-:Y:S02]  /*1150*/  LEA.HI.X R5, R26, UR5, RZ, 0x2, P6 ;  /* 0x000000051a057c11 */ /* 0x004fe4000b0f14ff */
[----:B------:R1:W2:Y:S01]  /*1160*/  LDSM.16.M88.4 R24, [R0+UR10+0x300] ;  /* 0x0003000a0018783b */ /* 0x0002a20008000200 */
[----:B------:R-:W-:Y:S01]  /*1170*/  IADD3 R34, P6, PT, R47, R34, RZ ;  /* 0x000000222f227210 */ /* 0x000fe20007fde0ff */
[----:B------:R-:W-:Y:S01]  /*1180*/  IMAD.X R39, RZ, RZ, R39, P3 ;  /* 0x000000ffff277224 */ /* 0x000fe200018e0627 */
[C---:B0-----:R-:W-:Y:S01]  /*1190*/  LEA R6, P2, R3.reuse, UR4, 0x9 ;  /* 0x0000000403067c11 */ /* 0x041fe2000f8448ff */
[----:B------:R-:W-:Y:S01]  /*11a0*/  IMAD.SHL.U32 R3, R3, 0x80, RZ ;  /* 0x0000008003037824 */ /* 0x000fe200078e00ff */
[C---:B------:R-:W-:Y:S01]  /*11b0*/  IADD3 R40, P4, PT, R47.reuse, R40, RZ ;  /* 0x000000282f287210 */ /* 0x040fe20007f9e0ff */
[----:B------:R-:W-:Y:S01]  /*11c0*/  IMAD.X R35, RZ, RZ, R2, P6 ;  /* 0x000000ffff237224 */ /* 0x000fe200030e0602 */
[----:B------:R-:W-:-:S02]  /*11d0*/  IADD3 R4, P5, PT, R47, R4, RZ ;  /* 0x000000042f047210 */ /* 0x000fc40007fbe0ff */
[C---:B------:R-:W-:Y:S01]  /*11e0*/  IADD3 R2, P6, PT, R47.reuse, R36, RZ ;  /* 0x000000242f027210 */ /* 0x040fe20007fde0ff */
[----:B------:R-:W-:Y:S01]  /*11f0*/  IMAD.X R41, RZ, RZ, R41, P4 ;  /* 0x000000ffff297224 */ /* 0x000fe200020e0629 */
[----:B------:R-:W-:Y:S01]  /*1200*/  IADD3 R6, P3, PT, R47, R6, RZ ;  /* 0x000000062f067210 */ /* 0x000fe20007f7e0ff */
[----:B------:R-:W-:Y:S01]  /*1210*/  IMAD.X R5, RZ, RZ, R5, P5 ;  /* 0x000000ffff057224 */ /* 0x000fe200028e0605 */
[----:B-1----:R-:W-:Y:S01]  /*1220*/  LEA.HI.X R0, R3, UR5, RZ, 0x2, P2 ;  /* 0x0000000503007c11 */ /* 0x002fe200090f14ff */
[----:B------:R-:W-:Y:S01]  /*1230*/  IMAD.X R3, RZ, RZ, R37, P6 ;  /* 0x000000ffff037224 */ /* 0x000fe200030e0625 */
[----:B---3--:R0:W-:Y:S03]  /*1240*/  STG.E desc[UR12][R34.64], R12 ;  /* 0x0000000c22007986 */ /* 0x0081e6000c10190c */
[----:B------:R-:W-:Y:S01]  /*1250*/  IMAD.X R7, RZ, RZ, R0, P3 ;  /* 0x000000ffff077224 */ /* 0x000fe200018e0600 */
[----:B------:R0:W-:Y:S04]  /*1260*/  STG.E desc[UR12][R34.64+0x80], R13 ;  /* 0x0000800d22007986 */ /* 0x0001e8000c10190c */
[----:B------:R0:W-:Y:S04]  /*1270*/  STG.E desc[UR12][R34.64+0x100], R14 ;  /* 0x0001000e22007986 */ /* 0x0001e8000c10190c */
[----:B------:R0:W-:Y:S04]  /*1280*/  STG.E desc[UR12][R34.64+0x180], R15 ;  /* 0x0001800f22007986 */ /* 0x0001e8000c10190c */
[----:B----4-:R0:W-:Y:S04]  /*1290*/  STG.E desc[UR12][R38.64], R8 ;  /* 0x0000000826007986 */ /* 0x0101e8000c10190c */
[----:B------:R0:W-:Y:S04]  /*12a0*/  STG.E desc[UR12][R38.64+0x80], R9 ;  /* 0x0000800926007986 */ /* 0x0001e8000c10190c */
[----:B------:R0:W-:Y:S04]  /*12b0*/  STG.E desc[UR12][R38.64+0x100], R10 ;  /* 0x0001000a26007986 */ /* 0x0001e8000c10190c */
[----:B------:R0:W-:Y:S04]  /*12c0*/  STG.E desc[UR12][R38.64+0x180], R11 ;  /* 0x0001800b26007986 */ /* 0x0001e8000c10190c */
[----:B-----5:R0:W-:Y:S04]  /*12d0*/  STG.E desc[UR12][R40.64], R16 ;  /* 0x0000001028007986 */ /* 0x0201e8000c10190c */
[----:B------:R0:W-:Y:S04]  /*12e0*/  STG.E desc[UR12][R40.64+0x80], R17 ;  /* 0x0000801128007986 */ /* 0x0001e8000c10190c */
[----:B------:R0:W-:Y:S04]  /*12f0*/  STG.E desc[UR12][R40.64+0x100], R18 ;  /* 0x0001001228007986 */ /* 0x0001e8000c10190c */
[----:B------:R0:W-:Y:S04]  /*1300*/  STG.E desc[UR12][R40.64+0x180], R19 ;  /* 0x0001801328007986 */ /* 0x0001e8000c10190c */
[----:B------:R0:W-:Y:S04]  /*1310*/  STG.E desc[UR12][R4.64], R20 ;  /* 0x0000001404007986 */ /* 0x0001e8000c10190c */
[----:B------:R0:W-:Y:S04]  /*1320*/  STG.E desc[UR12][R4.64+0x80], R21 ;  /* 0x0000801504007986 */ /* 0x0001e8000c10190c */
[----:B------:R0:W-:Y:S04]  /*1330*/  STG.E desc[UR12][R4.64+0x100], R22 ;  /* 0x0001001604007986 */ /* 0x0001e8000c10190c */
[----:B------:R0:W-:Y:S04]  /*1340*/  STG.E desc[UR12][R4.64+0x180], R23 ;  /* 0x0001801704007986 */ /* 0x0001e8000c10190c */
[----:B--2---:R0:W-:Y:S04]  /*1350*/  STG.E desc[UR12][R2.64], R24 ;  /* 0x0000001802007986 */ /* 0x0041e8000c10190c */
[----:B------:R0:W-:Y:S04]  /*1360*/  STG.E desc[UR12][R2.64+0x80], R25 ;  /* 0x0000801902007986 */ /* 0x0001e8000c10190c */
[----:B------:R0:W-:Y:S04]  /*1370*/  STG.E desc[UR12][R2.64+0x100], R26 ;  /* 0x0001001a02007986 */ /* 0x0001e8000c10190c */
[----:B------:R0:W-:Y:S04]  /*1380*/  STG.E desc[UR12][R2.64+0x180], R27 ;  /* 0x0001801b02007986 */ /* 0x0001e8000c10190c */
[----:B------:R0:W-:Y:S04]  /*1390*/  STG.E desc[UR12][R6.64], R28 ;  /* 0x0000001c06007986 */ /* 0x0001e8000c10190c */
[----:B------:R0:W-:Y:S04]  /*13a0*/  STG.E desc[UR12][R6.64+0x80], R29 ;  /* 0x0000801d06007986 */ /* 0x0001e8000c10190c */
[----:B------:R0:W-:Y:S04]  /*13b0*/  STG.E desc[UR12][R6.64+0x100], R30 ;  /* 0x0001001e06007986 */ /* 0x0001e8000c10190c */
[----:B------:R0:W-:Y:S01]  /*13c0*/  STG.E desc[UR12][R6.64+0x180], R31 ;  /* 0x0001801f06007986 */ /* 0x0001e2000c10190c */
[----:B------:R-:W-:Y:S06]  /*13d0*/  BAR.SYNC.DEFER_BLOCKING 0x0 ;  /* 0x0000000000007b1d */ /* 0x000fec0000010000 */
[----:B------:R-:W-:Y:S05]  /*13e0*/  @P1 BRA `(.L_x_8) ;  /* 0x00000000009c1947 */ /* 0x000fea0003800000 */
[----:B------:R-:W-:Y:S01]  /*13f0*/  NOP ;  /* 0x0000000000007918 */ /* 0x000fe20000000000 */
[----:B------:R-:W-:Y:S01]  /*1400*/  UMOV UR4, 0x50 ;  /* 0x0000005000047882 */ /* 0x000fe20000000000 */
[----:B------:R-:W-:Y:S01]  /*1410*/  IMAD.U32 R0, RZ, RZ, UR11 ;  /* 0x0000000bff007e24 */ /* 0x000fe2000f8e00ff */
[----:B------:R-:W-:Y:S01]  /*1420*/  ULEA UR9, UR9, UR4, 0x18 ;  /* 0x0000000409097291 */ /* 0x000fe2000f8ec0ff */
[----:B0-----:R-:W-:Y:S02]  /*1430*/  IMAD.MOV.U32 R3, RZ, RZ, 0xf ;  /* 0x0000000fff037424 */ /* 0x001fe400078e00ff */
[----:B------:R-:W-:Y:S01]  /*1440*/  IMAD.MOV.U32 R7, RZ, RZ, 0x1 ;  /* 0x00000001ff077424 */ /* 0x000fe200078e00ff */
[----:B------:R-:W-:-:S04]  /*1450*/  LOP3.LUT R0, R0, 0xffff, RZ, 0xc0, !PT ;  /* 0x0000ffff00007812 */ /* 0x000fc800078ec0ff */
[----:B------:R-:W-:Y:S01]  /*1460*/  SHF.R.U32.HI R0, RZ, 0x5, R0 ;  /* 0x00000005ff007819 */ /* 0x000fe20000011600 */
[----:B------:R-:W0:Y:S04]  /*1470*/  LDS R5, [UR9] ;  /* 0x00000009ff057984 */ /* 0x000e280008000800 */
[----:B------:R-:W-:Y:S01]  /*1480*/  VIADD R2, R0, 0x10 ;  /* 0x0000001000027836 */ /* 0x000fe20000000000 */
[----:B------:R-:W-:-:S04]  /*1490*/  SHF.L.U32 R0, R3, R0, RZ ;  /* 0x0000000003007219 */ /* 0x000fc800000006ff */
[----:B------:R-:W-:-:S04]  /*14a0*/  SHF.L.U32 R3, R7, R2, RZ ;  /* 0x0000000207037219 */ /* 0x000fc800000006ff */
[----:B------:R-:W-:-:S04]  /*14b0*/  LOP3.LUT R0, R3, R0, RZ, 0xfc, !PT ;  /* 0x0000000003007212 */ /* 0x000fc800078efcff */
[C---:B------:R-:W-:Y:S02]  /*14c0*/  LOP3.LUT R2, R0.reuse, 0xffff, RZ, 0xc0, !PT ;  /* 0x0000ffff00027812 */ /* 0x040fe400078ec0ff */
[----:B0-----:R-:W-:-:S04]  /*14d0*/  LOP3.LUT R3, R0, 0xffff, R5, 0x80, !PT ;  /* 0x0000ffff00037812 */ /* 0x001fc800078e8005 */
[----:B------:R-:W-:-:S13]  /*14e0*/  ISETP.NE.AND P0, PT, R3, R2, PT ;  /* 0x000000020300720c */ /* 0x000fda0003f05270 */
[----:B------:R-:W-:Y:S05]  /*14f0*/  @P0 BRA `(.L_x_9) ;  /* 0x0000000000500947 */ /* 0x000fea0003800000 */
[----:B------:R-:W-:Y:S02]  /*1500*/  SHF.R.U32.HI R5, RZ, 0x10, R5 ;  /* 0x00000010ff057819 */ /* 0x000fe40000011605 */
[----:B------:R-:W-:-:S04]  /*1510*/  SHF.R.U32.HI R2, RZ, 0x10, R0 ;  /* 0x00000010ff027819 */ /* 0x000fc80000011600 */
[----:B------:R-:W-:-:S04]  /*1520*/  LOP3.LUT R5, R5, R2, RZ, 0xc0, !PT ;  /* 0x0000000205057212 */ /* 0x000fc800078ec0ff */
[----:B------:R-:W-:-:S13]  /*1530*/  ISETP.NE.AND P0, PT, R5, R2, PT ;  /* 0x000000020500720c */ /* 0x000fda0003f05270 */
[----:B------:R-:W-:Y:S05]  /*1540*/  @P0 BRA `(.L_x_10) ;  /* 0x0000000000300947 */ /* 0x000fea0003800000 */
[----:B------:R-:W-:Y:S01]  /*1550*/  R2UR UR4, R0 ;  /* 0x00000000000472ca */ /* 0x000fe200000e0000 */
[----:B------:R-:W-:Y:S01]  /*1560*/  VOTEU.ANY UR5, UPT, PT ;  /* 0x0000000000057886 */ /* 0x000fe200038e0100 */
[----:B------:R-:W0:Y:S01]  /*1570*/  S2R R0, SR_LANEID ;  /* 0x0000000000007919 */ /* 0x000e220000000000 */
[----:B------:R-:W-:-:S10]  /*1580*/  UFLO.U32 UR5, UR5 ;  /* 0x00000005000572bd */ /* 0x000fd400080e0000 */
[----:B------:R-:W-:-:S06]  /*1590*/  ULOP3.LUT UR4, URZ, UR4, URZ, 0x33, !UPT ;  /* 0x00000004ff047292 */ /* 0x000fcc000f8e33ff */
[----:B------:R-:W-:-:S04]  /*15a0*/  IMAD.U32 R2, RZ, RZ, UR4 ;  /* 0x00000004ff027e24 */ /* 0x000fc8000f8e00ff */
[----:B------:R-:W1:Y:S02]  /*15b0*/  REDUX UR6, R2 ;  /* 0x00000000020673c4 */ /* 0x000e640000000000 */
[----:B------:R2:W-:Y:S01]  /*15c0*/  UTCATOMSWS.AND URZ, UR4 ;  /* 0x0000000400ff79e3 */ /* 0x0005e20008000000 */
[----:B0-----:R-:W-:Y:S01]  /*15d0*/  ISETP.EQ.U32.AND P0, PT, R0, UR5, PT ;  /* 0x0000000500007c0c */ /* 0x001fe2000bf02070 */
[----:B-1----:R-:W-:-:S12]  /*15e0*/  IMAD.U32 R0, RZ, RZ, UR6 ;  /* 0x00000006ff007e24 */ /* 0x002fd8000f8e00ff */
[----:B------:R2:W-:Y:S01]  /*15f0*/  @P0 ATOMS.AND RZ, [UR9], R0 ;  /* 0x00000000ffff098c */ /* 0x0005e2000a800009 */
[----:B------:R-:W-:Y:S05]  /*1600*/  BRA `(.L_x_8) ;  /* 0x0000000000147947 */ /* 0x000fea0003800000 */
.L_x_10:
[----:B------:R-:W-:-:S07]  /*1610*/  MOV R2, 0x1630 ;  /* 0x0000163000027802 */ /* 0x000fce0000000f00 */
[----:B------:R-:W-:Y:S05]  /*1620*/  CALL.REL.NOINC `($__internal_0_$__cuda_sm10x_tcgen05_guardrail_trap_col_being_dealloced_not_returned_by_alloc) ;  /* 0x0000000000207944 */ /* 0x000fea0003c00000 */
[----:B------:R-:W-:Y:S05]  /*1630*/  BRA `(.L_x_8) ;  /* 0x0000000000087947 */ /* 0x000fea0003800000 */
.L_x_9:
[----:B------:R-:W-:-:S07]  /*1640*/  MOV R2, 0x1660 ;  /* 0x0000166000027802 */ /* 0x000fce0000000f00 */
[----:B------:R-:W-:Y:S05]  /*1650*/  CALL.REL.NOINC `($__internal_2_$__cuda_sm10x_tcgen05_guardrail_trap_unallocated_columns_being_dealloced) ;  /* 0x00000000002c7944 */ /* 0x000fea0003c00000 */
.L_x_8:
[----:B------:R-:W-:Y:S01]  /*1660*/  NOP ;  /* 0x0000000000007918 */ /* 0x000fe20000000000 */
[----:B--2---:R-:W-:Y:S05]  /*1670*/  EXIT ;  /* 0x000000000000794d */ /* 0x004fea0003800000 */
.L_x_7:
[----:B------:R-:W1:Y:S02]  /*1680*/  SYNCS.PHASECHK.TRANS64.TRYWAIT P0, [UR10+0x1800], RZ ;  /* 0x001800ffff0075a7 */ /* 0x000e64000800110a */
[----:B-1----:R-:W-:Y:S05]  /*1690*/  @!P0 BRA `(.L_x_7) ;  /* 0xfffffffc00f88947 */ /* 0x002fea000383ffff */
[----:B------:R-:W-:Y:S05]  /*16a0*/  BRA `(.L_x_11) ;  /* 0xfffffff400a47947 */ /* 0x000fea000383ffff */
        .weak           $__internal_0_$__cuda_sm10x_tcgen05_guardrail_trap_col_being_dealloced_not_returned_by_alloc
        .type           $__internal_0_$__cuda_sm10x_tcgen05_guardrail_trap_col_being_dealloced_not_returned_by_alloc,@function
        .size           $__internal_0_$__cuda_sm10x_tcgen05_guardrail_trap_col_being_dealloced_not_returned_by_alloc,($__internal_1_$__cuda_sm10x_tcgen05_guardrail_trap_phase_invalid_during_alloc - $__internal_0_$__cuda_sm10x_tcgen05_guardrail_trap_col_being_dealloced_not_returned_by_alloc)
$__internal_0_$__cuda_sm10x_tcgen05_guardrail_trap_col_being_dealloced_not_returned_by_alloc:
[----:B------:R-:W-:Y:S05]  /*16b0*/  BPT.TRAP 0x1 ;  /* 0x000000040000795c */ /* 0x000fea0000300000 */
[----:B------:R-:W-:-:S04]  /*16c0*/  IMAD.MOV.U32 R3, RZ, RZ, 0x0 ;  /* 0x00000000ff037424 */ /* 0x000fc800078e00ff */
[----:B------:R-:W-:Y:S05]  /*16d0*/  RET.REL.NODEC R2 `(gluon_mma) ;  /* 0xffffffe802487950 */ /* 0x000fea0003c3ffff */
        .weak           $__internal_1_$__cuda_sm10x_tcgen05_guardrail_trap_phase_invalid_during_alloc
        .type           $__internal_1_$__cuda_sm10x_tcgen05_guardrail_trap_phase_invalid_during_alloc,@function
        .size           $__internal_1_$__cuda_sm10x_tcgen05_guardrail_trap_phase_invalid_during_alloc,($__internal_2_$__cuda_sm10x_tcgen05_guardrail_trap_unallocated_columns_being_dealloced - $__internal_1_$__cuda_sm10x_tcgen05_guardrail_trap_phase_invalid_during_alloc)
$__internal_1_$__cuda_sm10x_tcgen05_guardrail_trap_phase_invalid_during_alloc:
[----:B------:R-:W-:Y:S05]  /*16e0*/  BPT.TRAP 0x1 ;  /* 0x000000040000795c */ /* 0x000fea0000300000 */
[----:B------:R-:W-:-:S04]  /*16f0*/  IMAD.MOV.U32 R3, RZ, RZ, 0x0 ;  /* 0x00000000ff037424 */ /* 0x000fc800078e00ff */
[----:B------:R-:W-:Y:S05]  /*1700*/  RET.REL.NODEC R2 `(gluon_mma) ;  /* 0xffffffe8023c7950 */ /* 0x000fea0003c3ffff */
        .weak           $__internal_2_$__cuda_sm10x_tcgen05_guardrail_trap_unallocated_columns_being_dealloced
        .type           $__internal_2_$__cuda_sm10x_tcgen05_guardrail_trap_unallocated_columns_being_dealloced,@function
        .size           $__internal_2_$__cuda_sm10x_tcgen05_guardrail_trap_unallocated_columns_being_dealloced,(.L_x_15 - $__internal_2_$__cuda_sm10x_tcgen05_guardrail_trap_unallocated_columns_being_dealloced)
$__internal_2_$__cuda_sm10x_tcgen05_guardrail_trap_unallocated_columns_being_dealloced:
[----:B------:R-:W-:Y:S05]  /*1710*/  BPT.TRAP 0x1 ;  /* 0x000000040000795c */ /* 0x000fea0000300000 */
[----:B------:R-:W-:-:S04]  /*1720*/  IMAD.MOV.U32 R3, RZ, RZ, 0x0 ;  /* 0x00000000ff037424 */ /* 0x000fc800078e00ff */
[----:B------:R-:W-:Y:S05]  /*1730*/  RET.REL.NODEC R2 `(gluon_mma) ;  /* 0xffffffe802307950 */ /* 0x000fea0003c3ffff */
.L_x_12:
[----:B------:R-:W-:-:S00]  /*1740*/  BRA `(.L_x_12) ;  /* 0xfffffffc00fc7947 */ /* 0x000fc0000383ffff */
[----:B------:R-:W-:-:S00]  /*1750*/  NOP ;  /* 0x0000000000007918 */ /* 0x000fc00000000000 */
        /* <DEDUP_REMOVED lines=10> */
.L_x_15:


//--------------------- .nv.shared.gluon_mma      --------------------------
	.section	.nv.shared.gluon_mma,"aw",@nobits
	.sectionflags	@""
	.align	16
	.zero		1024


//--------------------- .nv.shared.reserved.0     --------------------------
	.section	.nv.shared.reserved.0,"aw",@nobits
	.align	8
	.weak		__nv_reservedSMEM_offset_0_alias
	.size		__nv_reservedSMEM_offset_0_alias, 0, 64
	.other		__nv_reservedSMEM_offset_0_alias,@"STO_CUDA_RESERVED_SHARED STV_DEFAULT"
__nv_reservedSMEM_offset_0_alias:
	.zero		0
.nv.shared.reserved.0:
	.zero		64
	.weak		__nv_reservedSMEM_allocation_phase
	.type		__nv_reservedSMEM_allocation_phase,@object
	.size		__nv_reservedSMEM_allocation_phase,(.L_0 - __nv_reservedSMEM_allocation_phase)
__nv_reservedSMEM_allocation_phase:
	.zero		1
.L_0:
	.zero		7
	.weak		__nv_reservedSMEM_devtool_atexit_pc
	.type		__nv_reservedSMEM_devtool_atexit_pc,@object
	.size		__nv_reservedSMEM_devtool_atexit_pc,(__nv_reservedSMEM_allocation_mask - __nv_reservedSMEM_devtool_atexit_pc)
__nv_reservedSMEM_devtool_atexit_pc:
	.zero		8
	.weak		__nv_reservedSMEM_allocation_mask
	.type		__nv_reservedSMEM_allocation_mask,@object
	.size		__nv_reservedSMEM_allocation_mask,(.L_2 - __nv_reservedSMEM_allocation_mask)
__nv_reservedSMEM_allocation_mask:
	.zero		4
.L_2:


//--------------------- .nv.constant0.gluon_mma   --------------------------
	.section	.nv.constant0.gluon_mma,"a",@progbits
	.sectionflags	@""
	.align	4
.nv.constant0.gluon_mma:
	.zero		936


//--------------------- SYMBOLS --------------------------

	.type		.nv.reservedSmem.offset0,@object
	.size		.nv.reservedSmem.offset0,0x4
	.type		.nv.reservedSmem.cap,@object
	.size		.nv.reservedSmem.cap,0x4
